def matmul_kernel(
    a_ptr,
    b_ptr,
    c_ptr,
    M,
    N,
    K,
    stride_am,
    stride_ak,
    stride_bk,
    stride_bn,
    stride_cm,
    stride_cn,
    BLOCK_M: tl.constexpr,
    BLOCK_N: tl.constexpr,
    BLOCK_K: tl.constexpr,
    GROUP_M: tl.constexpr,
):
    pid = tl.program_id(axis=0)
    num_pid_m = tl.cdiv(M, BLOCK_M)
    num_pid_n = tl.cdiv(N, BLOCK_N)
    num_pid_in_group = GROUP_M * num_pid_n
    group_id = pid // num_pid_in_group
    first_pid_m = group_id * GROUP_M
    group_size_m = min(num_pid_m - first_pid_m, GROUP_M)
    pid_m = first_pid_m + ((pid % num_pid_in_group) % group_size_m)
    pid_n = (pid % num_pid_in_group) // group_size_m

    offs_am = (pid_m * BLOCK_M + tl.arange(0, BLOCK_M)) % M
    offs_bn = (pid_n * BLOCK_N + tl.arange(0, BLOCK_N)) % N
    offs_k = tl.arange(0, BLOCK_K)
    a_ptrs = a_ptr + offs_am[:, None] * stride_am + offs_k[None, :] * stride_ak
    b_ptrs = b_ptr + offs_k[:, None] * stride_bk + offs_bn[None, :] * stride_bn

    acc = tl.zeros((BLOCK_M, BLOCK_N), dtype=tl.float32)
    for kk in range(0, tl.cdiv(K, BLOCK_K)):
        a = tl.load(a_ptrs, mask=offs_k[None, :] < K - kk * BLOCK_K, other=0.0)
        b = tl.load(b_ptrs, mask=offs_k[:, None] < K - kk * BLOCK_K, other=0.0)
        acc = tl.dot(a, b, acc)
        a_ptrs += BLOCK_K * stride_ak
        b_ptrs += BLOCK_K * stride_bk

    c = acc.to(c_ptr.dtype.element_ty)
    offs_cm = pid_m * BLOCK_M + tl.arange(0, BLOCK_M)
    offs_cn = pid_n * BLOCK_N + tl.arange(0, BLOCK_N)
    c_ptrs = c_ptr + offs_cm[:, None] * stride_cm + offs_cn[None, :] * stride_cn
    mask = (offs_cm[:, None] < M) & (offs_cn[None, :] < N)
    tl.store(c_ptrs, c, mask=mask)

# config = {"BLOCK_K": 32, "BLOCK_M": 32, "BLOCK_N": 16, "GROUP_M": 8, "arch": "sm_90", "dtype": "fp8e4m3", "num_ctas": 1, "num_stages": 2, "num_warps": 8}
# arch = sm_90


// ===== COMPILED SASS (sm_90a) =====

	.target	sm_90a

	.elftype	@"ET_EXEC"


//--------------------- .note.nv.tkinfo           --------------------------
	.section	.note.nv.tkinfo,"",@"SHT_NOTE"
	.sectionflags	@"SHF_NOTE_NV_TKINFO"
	.tkinfo
        /*0018*/ 	.word	0x00000002
        /*0030*/ 	.string	""
        /*0030*/ 	.string	"ptxas"
        /*0030*/ 	.string	"Cuda compilation tools, release 13.0, V13.0.88"
        /*0030*/ 	.string	"Build cuda_13.0.r13.0/compiler.36424714_0"
        /*0030*/ 	.string	"-v  -suppress-debug-info  -lineinfo  -arch sm_90a "



//--------------------- .note.nv.cuinfo           --------------------------
	.section	.note.nv.cuinfo,"",@"SHT_NOTE"
	.sectionflags	@"SHF_NOTE_NV_CUINFO"
        /*0018*/ 	.short	0x0002
        /*001a*/ 	.short	0x005a
        /*001c*/ 	.short	0x0082
	.zero		2


//--------------------- .nv.info                  --------------------------
	.section	.nv.info,"",@"SHT_CUDA_INFO"
	.align	4


	//----- nvinfo : EIATTR_REGCOUNT
	.align		4
        /*0000*/ 	.byte	0x04, 0x2f
        /*0002*/ 	.short	(.L_1 - .L_0)
	.align		4
.L_0:
        /*0004*/ 	.word	index@(matmul_kernel)
        /*0008*/ 	.word	0x0000003b


	//----- nvinfo : EIATTR_FRAME_SIZE
	.align		4
.L_1:
        /*000c*/ 	.byte	0x04, 0x11
        /*000e*/ 	.short	(.L_3 - .L_2)
	.align		4
.L_2:
        /*0010*/ 	.word	index@(matmul_kernel)
        /*0014*/ 	.word	0x00000000


	//----- nvinfo : EIATTR_MIN_STACK_SIZE
	.align		4
.L_3:
        /*0018*/ 	.byte	0x04, 0x12
        /*001a*/ 	.short	(.L_5 - .L_4)
	.align		4
.L_4:
        /*001c*/ 	.word	index@(matmul_kernel)
        /*0020*/ 	.word	0x00000000
.L_5:


//--------------------- .nv.compat                --------------------------
	.section	.nv.compat,"",@"SHT_CUDA_COMPAT_INFO"
	.align	4
        /*0000*/ 	.byte	0x02, 0x09, 0x01, 0x00, 0x02, 0x02, 0x02, 0x00, 0x02, 0x05, 0x05, 0x00, 0x03, 0x07, 0x01, 0x01
        /*0010*/ 	.byte	0x02, 0x03, 0x00, 0x00, 0x02, 0x06, 0x01, 0x00, 0x04, 0x0b, 0x08, 0x00, 0x00, 0x00, 0x00, 0x00
        /*0020*/ 	.byte	0x00, 0x00, 0x00, 0x00


//--------------------- .nv.info.matmul_kernel    --------------------------
	.section	.nv.info.matmul_kernel,"",@"SHT_CUDA_INFO"
	.sectionflags	@""
	.align	4


	//----- nvinfo : EIATTR_CUDA_API_VERSION
	.align		4
        /*0000*/ 	.byte	0x04, 0x37
        /*0002*/ 	.short	(.L_7 - .L_6)
.L_6:
        /*0004*/ 	.word	0x00000082


	//----- nvinfo : EIATTR_KPARAM_INFO
	.align		4
.L_7:
        /*0008*/ 	.byte	0x04, 0x17
        /*000a*/ 	.short	(.L_9 - .L_8)
.L_8:
        /*000c*/ 	.word	0x00000000
        /*0010*/ 	.short	0x000d
        /*0012*/ 	.short	0x0048
        /*0014*/ 	.byte	0x00, 0xf4, 0x21, 0x00


	//----- nvinfo : EIATTR_KPARAM_INFO
	.align		4
.L_9:
        /*0018*/ 	.byte	0x04, 0x17
        /*001a*/ 	.short	(.L_11 - .L_10)
.L_10:
        /*001c*/ 	.word	0x00000000
        /*0020*/ 	.short	0x000c
        /*0022*/ 	.short	0x0040
        /*0024*/ 	.byte	0x00, 0xf4, 0x21, 0x00


	//----- nvinfo : EIATTR_KPARAM_INFO
	.align		4
.L_11:
        /*0028*/ 	.byte	0x04, 0x17
        /*002a*/ 	.short	(.L_13 - .L_12)
.L_12:
        /*002c*/ 	.word	0x00000000
        /*0030*/ 	.short	0x000b
        /*0032*/ 	.short	0x0038
        /*0034*/ 	.byte	0x00, 0xf0, 0x11, 0x00


	//----- nvinfo : EIATTR_KPARAM_INFO
	.align		4
.L_13:
        /*0038*/ 	.byte	0x04, 0x17
        /*003a*/ 	.short	(.L_15 - .L_14)
.L_14:
        /*003c*/ 	.word	0x00000000
        /*0040*/ 	.short	0x000a
        /*0042*/ 	.short	0x0034
        /*0044*/ 	.byte	0x00, 0xf0, 0x11, 0x00


	//----- nvinfo : EIATTR_KPARAM_INFO
	.align		4
.L_15:
        /*0048*/ 	.byte	0x04, 0x17
        /*004a*/ 	.short	(.L_17 - .L_16)
.L_16:
        /*004c*/ 	.word	0x00000000
        /*0050*/ 	.short	0x0009
        /*0052*/ 	.short	0x0030
        /*0054*/ 	.byte	0x00, 0xf0, 0x11, 0x00


	//----- nvinfo : EIATTR_KPARAM_INFO
	.align		4
.L_17:
        /*0058*/ 	.byte	0x04, 0x17
        /*005a*/ 	.short	(.L_19 - .L_18)
.L_18:
        /*005c*/ 	.word	0x00000000
        /*0060*/ 	.short	0x0008
        /*0062*/ 	.short	0x002c
        /*0064*/ 	.byte	0x00, 0xf0, 0x11, 0x00


	//----- nvinfo : EIATTR_KPARAM_INFO
	.align		4
.L_19:
        /*0068*/ 	.byte	0x04, 0x17
        /*006a*/ 	.short	(.L_21 - .L_20)
.L_20:
        /*006c*/ 	.word	0x00000000
        /*0070*/ 	.short	0x0007
        /*0072*/ 	.short	0x0028
        /*0074*/ 	.byte	0x00, 0xf0, 0x11, 0x00


	//----- nvinfo : EIATTR_KPARAM_INFO
	.align		4
.L_21:
        /*0078*/ 	.byte	0x04, 0x17
        /*007a*/ 	.short	(.L_23 - .L_22)
.L_22:
        /*007c*/ 	.word	0x00000000
        /*0080*/ 	.short	0x0006
        /*0082*/ 	.short	0x0024
        /*0084*/ 	.byte	0x00, 0xf0, 0x11, 0x00


	//----- nvinfo : EIATTR_KPARAM_INFO
	.align		4
.L_23:
        /*0088*/ 	.byte	0x04, 0x17
        /*008a*/ 	.short	(.L_25 - .L_24)
.L_24:
        /*008c*/ 	.word	0x00000000
        /*0090*/ 	.short	0x0005
        /*0092*/ 	.short	0x0020
        /*0094*/ 	.byte	0x00, 0xf0, 0x11, 0x00


	//----- nvinfo : EIATTR_KPARAM_INFO
	.align		4
.L_25:
        /*0098*/ 	.byte	0x04, 0x17
        /*009a*/ 	.short	(.L_27 - .L_26)
.L_26:
        /*009c*/ 	.word	0x00000000
        /*00a0*/ 	.short	0x0004
        /*00a2*/ 	.short	0x001c
        /*00a4*/ 	.byte	0x00, 0xf0, 0x11, 0x00


	//----- nvinfo : EIATTR_KPARAM_INFO
	.align		4
.L_27:
        /*00a8*/ 	.byte	0x04, 0x17
        /*00aa*/ 	.short	(.L_29 - .L_28)
.L_28:
        /*00ac*/ 	.word	0x00000000
        /*00b0*/ 	.short	0x0003
        /*00b2*/ 	.short	0x0018
        /*00b4*/ 	.byte	0x00, 0xf0, 0x11, 0x00


	//----- nvinfo : EIATTR_KPARAM_INFO
	.align		4
.L_29:
        /*00b8*/ 	.byte	0x04, 0x17
        /*00ba*/ 	.short	(.L_31 - .L_30)
.L_30:
        /*00bc*/ 	.word	0x00000000
        /*00c0*/ 	.short	0x0002
        /*00c2*/ 	.short	0x0010
        /*00c4*/ 	.byte	0x00, 0xf4, 0x21, 0x00


	//----- nvinfo : EIATTR_KPARAM_INFO
	.align		4
.L_31:
        /*00c8*/ 	.byte	0x04, 0x17
        /*00ca*/ 	.short	(.L_33 - .L_32)
.L_32:
        /*00cc*/ 	.word	0x00000000
        /*00d0*/ 	.short	0x0001
        /*00d2*/ 	.short	0x0008
        /*00d4*/ 	.byte	0x00, 0xf4, 0x21, 0x00


	//----- nvinfo : EIATTR_KPARAM_INFO
	.align		4
.L_33:
        /*00d8*/ 	.byte	0x04, 0x17
        /*00da*/ 	.short	(.L_35 - .L_34)
.L_34:
        /*00dc*/ 	.word	0x00000000
        /*00e0*/ 	.short	0x0000
        /*00e2*/ 	.short	0x0000
        /*00e4*/ 	.byte	0x00, 0xf4, 0x21, 0x00


	//----- nvinfo : EIATTR_SPARSE_MMA_MASK
	.align		4
.L_35:
        /*00e8*/ 	.byte	0x03, 0x50
        /*00ea*/ 	.short	0x0000


	//----- nvinfo : EIATTR_MAXREG_COUNT
	.align		4
        /*00ec*/ 	.byte	0x03, 0x1b
        /*00ee*/ 	.short	0x00ff


	//----- nvinfo : EIATTR_NUM_BARRIERS
	.align		4
        /*00f0*/ 	.byte	0x02, 0x4c
        /*00f2*/ 	.byte	0x01
	.zero		1


	//----- nvinfo : EIATTR_MERCURY_ISA_VERSION
	.align		4
        /*00f4*/ 	.byte	0x03, 0x5f
        /*00f6*/ 	.short	0x0101


	//----- nvinfo : EIATTR_EXIT_INSTR_OFFSETS
	.align		4
        /*00f8*/ 	.byte	0x04, 0x1c
        /*00fa*/ 	.short	(.L_37 - .L_36)


	//   ....[0]....
.L_36:
        /*00fc*/ 	.word	0x000014c0


	//   ....[1]....
        /*0100*/ 	.word	0x00001510


	//----- nvinfo : EIATTR_REQNTID
	.align		4
.L_37:
        /*0104*/ 	.byte	0x04, 0x10
        /*0106*/ 	.short	(.L_39 - .L_38)
.L_38:
        /*0108*/ 	.word	0x00000100
        /*010c*/ 	.word	0x00000001
        /*0110*/ 	.word	0x00000001


	//----- nvinfo : EIATTR_CBANK_PARAM_SIZE
	.align		4
.L_39:
        /*0114*/ 	.byte	0x03, 0x19
        /*0116*/ 	.short	0x0050


	//----- nvinfo : EIATTR_PARAM_CBANK
	.align		4
        /*0118*/ 	.byte	0x04, 0x0a
        /*011a*/ 	.short	(.L_41 - .L_40)
	.align		4
.L_40:
        /*011c*/ 	.word	index@(.nv.constant0.matmul_kernel)
        /*0120*/ 	.short	0x0210
        /*0122*/ 	.short	0x0050


	//----- nvinfo : EIATTR_SW_WAR
	.align		4
.L_41:
        /*0124*/ 	.byte	0x04, 0x36
        /*0126*/ 	.short	(.L_43 - .L_42)
.L_42:
        /*0128*/ 	.word	0x00000008
.L_43:


//--------------------- .nv.callgraph             --------------------------
	.section	.nv.callgraph,"",@"SHT_CUDA_CALLGRAPH"
	.align	4
	.sectionentsize	8
	.align		4
        /*0000*/ 	.word	0x00000000
	.align		4
        /*0004*/ 	.word	0xffffffff
	.align		4
        /*0008*/ 	.word	0x00000000
	.align		4
        /*000c*/ 	.word	0xfffffffe
	.align		4
        /*0010*/ 	.word	0x00000000
	.align		4
        /*0014*/ 	.word	0xfffffffd
	.align		4
        /*0018*/ 	.word	0x00000000
	.align		4
        /*001c*/ 	.word	0xfffffffc


//--------------------- .text.matmul_kernel       --------------------------
	.section	.text.matmul_kernel,"ax",@progbits
	.align	128
        .global         matmul_kernel
        .type           matmul_kernel,@function
        .size           matmul_kernel,(.L_x_3 - matmul_kernel)
        .other          matmul_kernel,@"STO_CUDA_ENTRY STV_DEFAULT"
matmul_kernel:
.text.matmul_kernel:
[----:B------:R-:W-:Y:S08]  /*0000*/  LDC R1, c[0x0][0x28] ;  /* 0x00000a00ff017b82 */ /* 0x000ff00000000800 */
[----:B------:R-:W0:Y:S01]  /*0010*/  LDC.64 R14, c[0x0][0x228] ;  /* 0x00008a00ff0e7b82 */ /* 0x000e220000000a00 */
[----:B------:R-:W1:Y:S01]  /*0020*/  S2R R5, SR_CTAID.X ;  /* 0x0000000000057919 */ /* 0x000e620000002500 */
[----:B------:R-:W-:Y:S01]  /*0030*/  UMOV UR4, 0x400 ;  /* 0x0000040000047882 */ /* 0x000fe20000000000 */
[----:B------:R-:W-:Y:S01]  /*0040*/  ULDC.64 UR6, c[0x0][0x208] ;  /* 0x0000820000067ab9 */ /* 0x000fe20000000a00 */
[----:B------:R-:W2:Y:S04]  /*0050*/  S2R R28, SR_TID.X ;  /* 0x00000000001c7919 */ /* 0x000ea80000002100 */
[----:B------:R-:W3:Y:S01]  /*0060*/  S2UR UR5, SR_CgaCtaId ;  /* 0x00000000000579c3 */ /* 0x000ee20000008800 */
[----:B0-----:R-:W-:-:S05]  /*0070*/  VIADD R0, R15, 0xf ;  /* 0x0000000f0f007836 */ /* 0x001fca0000000000 */
[----:B------:R-:W-:Y:S01]  /*0080*/  SHF.R.S32.HI R3, RZ, 0x1f, R0 ;  /* 0x0000001fff037819 */ /* 0x000fe20000011400 */
[----:B---3--:R-:W-:-:S03]  /*0090*/  ULEA UR4, UR5, UR4, 0x18 ;  /* 0x0000000405047291 */ /* 0x008fc6000f8ec03f */
[----:B------:R-:W-:Y:S02]  /*00a0*/  LEA.HI R3, R3, R0, RZ, 0x4 ;  /* 0x0000000003037211 */ /* 0x000fe400078f20ff */
[----:B-1----:R-:W-:Y:S02]  /*00b0*/  IABS R8, R5 ;  /* 0x0000000500087213 */ /* 0x002fe40000000000 */
[----:B------:R-:W-:-:S05]  /*00c0*/  SHF.R.S32.HI R3, RZ, 0x4, R3 ;  /* 0x00000004ff037819 */ /* 0x000fca0000011403 */
[----:B------:R-:W-:-:S05]  /*00d0*/  IMAD.SHL.U32 R4, R3, 0x8, RZ ;  /* 0x0000000803047824 */ /* 0x000fca00078e00ff */
[-C--:B------:R-:W-:Y:S02]  /*00e0*/  IABS R7, R4.reuse ;  /* 0x0000000400077213 */ /* 0x080fe40000000000 */
[----:B------:R-:W-:Y:S02]  /*00f0*/  IABS R10, R4 ;  /* 0x00000004000a7213 */ /* 0x000fe40000000000 */
[----:B------:R-:W0:Y:S08]  /*0100*/  I2F.RP R0, R7 ;  /* 0x0000000700007306 */ /* 0x000e300000209400 */
[----:B0-----:R-:W0:Y:S02]  /*0110*/  MUFU.RCP R0, R0 ;  /* 0x0000000000007308 */ /* 0x001e240000001000 */
[----:B0-----:R-:W-:-:S02]  /*0120*/  VIADD R2, R0, 0xffffffe ;  /* 0x0ffffffe00027836 */ /* 0x001fc40000000000 */
[----:B------:R-:W-:-:S04]  /*0130*/  IMAD.MOV R0, RZ, RZ, -R10 ;  /* 0x000000ffff007224 */ /* 0x000fc800078e0a0a */
[----:B------:R0:W1:Y:S02]  /*0140*/  F2I.FTZ.U32.TRUNC.NTZ R3, R2 ;  /* 0x0000000200037305 */ /* 0x000064000021f000 */
[----:B0-----:R-:W-:Y:S02]  /*0150*/  IMAD.MOV.U32 R2, RZ, RZ, RZ ;  /* 0x000000ffff027224 */ /* 0x001fe400078e00ff */
[----:B-1----:R-:W-:-:S04]  /*0160*/  IMAD.MOV R6, RZ, RZ, -R3 ;  /* 0x000000ffff067224 */ /* 0x002fc800078e0a03 */
[----:B------:R-:W-:Y:S02]  /*0170*/  IMAD R9, R6, R7, RZ ;  /* 0x0000000706097224 */ /* 0x000fe400078e02ff */
[----:B------:R-:W-:Y:S02]  /*0180*/  IMAD.MOV.U32 R6, RZ, RZ, R8 ;  /* 0x000000ffff067224 */ /* 0x000fe400078e0008 */
[----:B------:R-:W-:-:S06]  /*0190*/  IMAD.HI.U32 R3, R3, R9, R2 ;  /* 0x0000000903037227 */ /* 0x000fcc00078e0002 */
[----:B------:R-:W-:-:S04]  /*01a0*/  IMAD.HI.U32 R3, R3, R6, RZ ;  /* 0x0000000603037227 */ /* 0x000fc800078e00ff */
[----:B------:R-:W-:-:S05]  /*01b0*/  IMAD R0, R3, R0, R6 ;  /* 0x0000000003007224 */ /* 0x000fca00078e0206 */
[----:B------:R-:W-:-:S13]  /*01c0*/  ISETP.GT.U32.AND P1, PT, R7, R0, PT ;  /* 0x000000000700720c */ /* 0x000fda0003f24070 */
[----:B------:R-:W-:Y:S02]  /*01d0*/  @!P1 IMAD.IADD R0, R0, 0x1, -R7 ;  /* 0x0000000100009824 */ /* 0x000fe400078e0a07 */
[----:B------:R-:W-:Y:S01]  /*01e0*/  @!P1 VIADD R3, R3, 0x1 ;  /* 0x0000000103039836 */ /* 0x000fe20000000000 */
[----:B------:R-:W-:Y:S02]  /*01f0*/  ISETP.NE.AND P1, PT, R4, RZ, PT ;  /* 0x000000ff0400720c */ /* 0x000fe40003f25270 */
[----:B------:R-:W-:Y:S02]  /*0200*/  ISETP.GE.U32.AND P0, PT, R0, R7, PT ;  /* 0x000000070000720c */ /* 0x000fe40003f06070 */
[----:B------:R-:W-:-:S04]  /*0210*/  LOP3.LUT R0, R5, R4, RZ, 0x3c, !PT ;  /* 0x0000000405007212 */ /* 0x000fc800078e3cff */
[----:B------:R-:W-:Y:S01]  /*0220*/  ISETP.GE.AND P2, PT, R0, RZ, PT ;  /* 0x000000ff0000720c */ /* 0x000fe20003f46270 */
[----:B------:R-:W-:-:S06]  /*0230*/  VIADD R0, R14, 0x1f ;  /* 0x0000001f0e007836 */ /* 0x000fcc0000000000 */
[----:B------:R-:W-:-:S04]  /*0240*/  @P0 VIADD R3, R3, 0x1 ;  /* 0x0000000103030836 */ /* 0x000fc80000000000 */
[----:B------:R-:W-:Y:S01]  /*0250*/  IMAD.MOV.U32 R2, RZ, RZ, R3 ;  /* 0x000000ffff027224 */ /* 0x000fe200078e0003 */
[----:B------:R-:W-:-:S03]  /*0260*/  SHF.R.S32.HI R3, RZ, 0x1f, R0 ;  /* 0x0000001fff037819 */ /* 0x000fc60000011400 */
[----:B------:R-:W-:Y:S01]  /*0270*/  @!P2 IMAD.MOV R2, RZ, RZ, -R2 ;  /* 0x000000ffff02a224 */ /* 0x000fe200078e0a02 */
[----:B------:R-:W-:Y:S02]  /*0280*/  @!P1 LOP3.LUT R2, RZ, R4, RZ, 0x33, !PT ;  /* 0x00000004ff029212 */ /* 0x000fe400078e33ff */
[----:B------:R-:W-:-:S03]  /*0290*/  LEA.HI R3, R3, R0, RZ, 0x5 ;  /* 0x0000000003037211 */ /* 0x000fc600078f28ff */
[----:B------:R-:W-:Y:S02]  /*02a0*/  IMAD.SHL.U32 R11, R2, 0x8, RZ ;  /* 0x00000008020b7824 */ /* 0x000fe400078e00ff */
[----:B------:R-:W-:-:S03]  /*02b0*/  IMAD.MOV R2, RZ, RZ, -R2 ;  /* 0x000000ffff027224 */ /* 0x000fc600078e0a02 */
[----:B------:R-:W-:Y:S01]  /*02c0*/  LEA.HI.SX32 R3, R3, -R11, 0x1b ;  /* 0x8000000b03037211 */ /* 0x000fe200078fdaff */
[----:B------:R-:W-:-:S03]  /*02d0*/  IMAD R6, R4, R2, R5 ;  /* 0x0000000204067224 */ /* 0x000fc600078e0205 */
[----:B------:R-:W-:Y:S02]  /*02e0*/  VIMNMX R13, R3, 0x8, PT ;  /* 0x00000008030d7848 */ /* 0x000fe40003fe0100 */
[----:B------:R-:W-:Y:S02]  /*02f0*/  IABS R9, R6 ;  /* 0x0000000600097213 */ /* 0x000fe40000000000 */
[-C--:B------:R-:W-:Y:S02]  /*0300*/  IABS R7, R13.reuse ;  /* 0x0000000d00077213 */ /* 0x080fe40000000000 */
[----:B------:R-:W-:Y:S02]  /*0310*/  IABS R4, R13 ;  /* 0x0000000d00047213 */ /* 0x000fe40000000000 */
[----:B------:R-:W0:Y:S08]  /*0320*/  I2F.RP R0, R7 ;  /* 0x0000000700007306 */ /* 0x000e300000209400 */
[----:B0-----:R-:W0:Y:S02]  /*0330*/  MUFU.RCP R0, R0 ;  /* 0x0000000000007308 */ /* 0x001e240000001000 */
[----:B0-----:R-:W-:-:S02]  /*0340*/  VIADD R3, R0, 0xffffffe ;  /* 0x0ffffffe00037836 */ /* 0x001fc40000000000 */
[----:B------:R-:W-:Y:S02]  /*0350*/  IMAD.MOV R0, RZ, RZ, -R4 ;  /* 0x000000ffff007224 */ /* 0x000fe400078e0a04 */
[----:B------:R-:W0:Y:S02]  /*0360*/  LDC R4, c[0x0][0x230] ;  /* 0x00008c00ff047b82 */ /* 0x000e240000000800 */
[----:B------:R-:W1:Y:S02]  /*0370*/  F2I.FTZ.U32.TRUNC.NTZ R3, R3 ;  /* 0x0000000300037305 */ /* 0x000e64000021f000 */
[----:B-1----:R-:W-:-:S04]  /*0380*/  IMAD.MOV R8, RZ, RZ, -R3 ;  /* 0x000000ffff087224 */ /* 0x002fc800078e0a03 */
[----:B------:R-:W-:Y:S02]  /*0390*/  IMAD.MOV.U32 R2, RZ, RZ, R8 ;  /* 0x000000ffff027224 */ /* 0x000fe400078e0008 */
[----:B0-----:R-:W-:Y:S02]  /*03a0*/  VIADD R4, R4, 0x1f ;  /* 0x0000001f04047836 */ /* 0x001fe40000000000 */
[----:B------:R-:W-:Y:S02]  /*03b0*/  IMAD R5, R2, R7, RZ ;  /* 0x0000000702057224 */ /* 0x000fe400078e02ff */
[----:B------:R-:W-:-:S04]  /*03c0*/  IMAD.MOV.U32 R2, RZ, RZ, RZ ;  /* 0x000000ffff027224 */ /* 0x000fc800078e00ff */
        /* <DEDUP_REMOVED lines=9> */
[----:B------:R-:W-:-:S07]  /*0460*/  ISETP.GE.AND P2, PT, R0, RZ, PT ;  /* 0x000000ff0000720c */ /* 0x000fce0003f46270 */
[----:B------:R-:W-:Y:S01]  /*0470*/  @P0 VIADD R2, R2, 0x1 ;  /* 0x0000000102020836 */ /* 0x000fe20000000000 */
[----:B------:R-:W-:-:S03]  /*0480*/  ISETP.GT.AND P0, PT, R4, 0x1f, PT ;  /* 0x0000001f0400780c */ /* 0x000fc60003f04270 */
[----:B------:R-:W-:Y:S01]  /*0490*/  IMAD.MOV.U32 R5, RZ, RZ, R2 ;  /* 0x000000ffff057224 */ /* 0x000fe200078e0002 */
[----:B--2---:R-:W-:-:S03]  /*04a0*/  SHF.R.U32.HI R2, RZ, 0x5, R28 ;  /* 0x00000005ff027819 */ /* 0x004fc6000001161c */
[----:B------:R-:W-:Y:S01]  /*04b0*/  @!P2 IMAD.MOV R5, RZ, RZ, -R5 ;  /* 0x000000ffff05a224 */ /* 0x000fe200078e0a05 */
[----:B------:R-:W-:Y:S02]  /*04c0*/  @!P1 LOP3.LUT R5, RZ, R13, RZ, 0x33, !PT ;  /* 0x0000000dff059212 */ /* 0x000fe400078e33ff */
[----:B------:R-:W-:-:S03]  /*04d0*/  SGXT.U32 R2, R2, 0x3 ;  /* 0x000000030202781a */ /* 0x000fc60000000000 */
[----:B------:R-:W-:Y:S01]  /*04e0*/  IMAD.MOV R0, RZ, RZ, -R5 ;  /* 0x000000ffff007224 */ /* 0x000fe200078e0a05 */
[----:B------:R-:W-:Y:S01]  /*04f0*/  @!P0 SHF.R.U32.HI R3, RZ, 0x1, R28 ;  /* 0x00000001ff038819 */ /* 0x000fe2000001161c */
[----:B------:R-:W-:Y:S01]  /*0500*/  @!P0 IMAD.SHL.U32 R8, R28, 0x20, RZ ;  /* 0x000000201c088824 */ /* 0x000fe200078e00ff */
[----:B------:R-:W-:Y:S01]  /*0510*/  @!P0 CS2R R16, SRZ ;  /* 0x0000000000108805 */ /* 0x000fe2000001ff00 */
[----:B------:R-:W-:Y:S01]  /*0520*/  IMAD R0, R13, R0, R6 ;  /* 0x000000000d007224 */ /* 0x000fe200078e0206 */
[----:B------:R-:W-:Y:S01]  /*0530*/  @!P0 CS2R R18, SRZ ;  /* 0x0000000000128805 */ /* 0x000fe2000001ff00 */
[----:B------:R-:W-:Y:S01]  /*0540*/  IMAD.SHL.U32 R5, R5, 0x10, RZ ;  /* 0x0000001005057824 */ /* 0x000fe200078e00ff */
[----:B------:R-:W-:Y:S01]  /*0550*/  @!P0 LOP3.LUT R8, R8, 0x60, RZ, 0xc0, !PT ;  /* 0x0000006008088812 */ /* 0x000fe200078ec0ff */
[----:B------:R-:W-:Y:S01]  /*0560*/  IMAD.IADD R11, R11, 0x1, R0 ;  /* 0x000000010b0b7824 */ /* 0x000fe200078e0200 */
[----:B------:R-:W-:Y:S02]  /*0570*/  LOP3.LUT R0, R28, 0x1f, RZ, 0xc0, !PT ;  /* 0x0000001f1c007812 */ /* 0x000fe400078ec0ff */
[----:B------:R-:W-:-:S02]  /*0580*/  LOP3.LUT R9, R5, R2, RZ, 0xfc, !PT ;  /* 0x0000000205097212 */ /* 0x000fc400078efcff */
[----:B------:R-:W-:Y:S01]  /*0590*/  LOP3.LUT R10, R5, 0x8, R2, 0xfe, !PT ;  /* 0x00000008050a7812 */ /* 0x000fe200078efe02 */
[----:B------:R-:W-:Y:S01]  /*05a0*/  IMAD R11, R11, 0x20, R0 ;  /* 0x000000200b0b7824 */ /* 0x000fe200078e0200 */
[----:B------:R-:W-:Y:S06]  /*05b0*/  @!P0 BRA `(.L_x_0) ;  /* 0x0000000c001c8947 */ /* 0x000fec0003800000 */
[----:B------:R-:W-:Y:S01]  /*05c0*/  IABS R17, R14 ;  /* 0x0000000e00117213 */ /* 0x000fe20000000000 */
[----:B------:R-:W0:Y:S01]  /*05d0*/  LDC R33, c[0x0][0x23c] ;  /* 0x00008f00ff217b82 */ /* 0x000e220000000800 */
[----:B------:R-:W-:Y:S01]  /*05e0*/  IABS R5, R15 ;  /* 0x0000000f00057213 */ /* 0x000fe20000000000 */
[----:B------:R-:W-:Y:S01]  /*05f0*/  IMAD.SHL.U32 R18, R28, 0x20, RZ ;  /* 0x000000201c127824 */ /* 0x000fe200078e00ff */
[----:B------:R-:W1:Y:S01]  /*0600*/  I2F.RP R8, R17 ;  /* 0x0000001100087306 */ /* 0x000e620000209400 */
[----:B------:R-:W-:Y:S01]  /*0610*/  ISETP.GE.AND P1, PT, R11, RZ, PT ;  /* 0x000000ff0b00720c */ /* 0x000fe20003f26270 */
[----:B------:R-:W-:Y:S01]  /*0620*/  ULDC UR5, c[0x0][0x234] ;  /* 0x00008d0000057ab9 */ /* 0x000fe20000000800 */
[----:B------:R-:W-:Y:S01]  /*0630*/  ULDC.64 UR10, c[0x0][0x210] ;  /* 0x00008400000a7ab9 */ /* 0x000fe20000000a00 */
[----:B------:R-:W-:Y:S01]  /*0640*/  ULDC.64 UR8, c[0x0][0x218] ;  /* 0x0000860000087ab9 */ /* 0x000fe20000000a00 */
[----:B------:R-:W2:Y:S01]  /*0650*/  LDC R21, c[0x0][0x238] ;  /* 0x00008e00ff157b82 */ /* 0x000ea20000000800 */
[----:B------:R-:W-:-:S02]  /*0660*/  LOP3.LUT R29, R2, 0x8, RZ, 0xfc, !PT ;  /* 0x00000008021d7812 */ /* 0x000fc400078efcff */
[----:B------:R-:W3:Y:S01]  /*0670*/  I2F.RP R3, R5 ;  /* 0x0000000500037306 */ /* 0x000ee20000209400 */
[----:B------:R-:W-:-:S07]  /*0680*/  LOP3.LUT R32, R2, 0x10, RZ, 0xfc, !PT ;  /* 0x0000001002207812 */ /* 0x000fce00078efcff */
[----:B-1----:R-:W1:Y:S08]  /*0690*/  MUFU.RCP R8, R8 ;  /* 0x0000000800087308 */ /* 0x002e700000001000 */
[----:B---3--:R-:W3:Y:S01]  /*06a0*/  MUFU.RCP R3, R3 ;  /* 0x0000000300037308 */ /* 0x008ee20000001000 */
[----:B--2---:R-:W-:Y:S02]  /*06b0*/  IMAD.SHL.U32 R35, R21, 0x20, RZ ;  /* 0x0000002015237824 */ /* 0x004fe400078e00ff */
[----:B------:R-:W-:-:S02]  /*06c0*/  IMAD R38, R2, R21, RZ ;  /* 0x0000001502267224 */ /* 0x000fc400078e02ff */
[----:B-1----:R-:W-:Y:S01]  /*06d0*/  VIADD R12, R8, 0xffffffe ;  /* 0x0ffffffe080c7836 */ /* 0x002fe20000000000 */
[----:B------:R-:W-:Y:S01]  /*06e0*/  IABS R8, R11 ;  /* 0x0000000b00087213 */ /* 0x000fe20000000000 */
[-C--:B------:R-:W-:Y:S02]  /*06f0*/  IMAD R39, R32, R21.reuse, RZ ;  /* 0x0000001520277224 */ /* 0x080fe400078e02ff */
[----:B------:R1:W2:Y:S01]  /*0700*/  F2I.FTZ.U32.TRUNC.NTZ R13, R12 ;  /* 0x0000000c000d7305 */ /* 0x0002a2000021f000 */
[----:B------:R-:W-:Y:S02]  /*0710*/  IMAD R40, R29, R21, RZ ;  /* 0x000000151d287224 */ /* 0x000fe400078e02ff */
[----:B---3--:R-:W-:-:S05]  /*0720*/  VIADD R6, R3, 0xffffffe ;  /* 0x0ffffffe03067836 */ /* 0x008fca0000000000 */
[----:B------:R3:W4:Y:S01]  /*0730*/  F2I.FTZ.U32.TRUNC.NTZ R7, R6 ;  /* 0x0000000600077305 */ /* 0x000722000021f000 */
[----:B-1----:R-:W-:Y:S02]  /*0740*/  IMAD.MOV.U32 R12, RZ, RZ, RZ ;  /* 0x000000ffff0c7224 */ /* 0x002fe400078e00ff */
[----:B--2---:R-:W-:Y:S02]  /*0750*/  IMAD.MOV R16, RZ, RZ, -R13 ;  /* 0x000000ffff107224 */ /* 0x004fe400078e0a0d */
[----:B---3--:R-:W-:Y:S02]  /*0760*/  IMAD.MOV.U32 R6, RZ, RZ, RZ ;  /* 0x000000ffff067224 */ /* 0x008fe400078e00ff */
[----:B------:R-:W-:Y:S01]  /*0770*/  IMAD R19, R16, R17, RZ ;  /* 0x0000001110137224 */ /* 0x000fe200078e02ff */
[----:B------:R-:W-:-:S03]  /*0780*/  IABS R16, R9 ;  /* 0x0000000900107213 */ /* 0x000fc60000000000 */
[----:B------:R-:W-:-:S04]  /*0790*/  IMAD.HI.U32 R13, R13, R19, R12 ;  /* 0x000000130d0d7227 */ /* 0x000fc800078e000c */
[----:B----4-:R-:W-:Y:S02]  /*07a0*/  IMAD.MOV R12, RZ, RZ, -R7 ;  /* 0x000000ffff0c7224 */ /* 0x010fe400078e0a07 */
[----:B------:R-:W-:-:S04]  /*07b0*/  IMAD.HI.U32 R13, R13, R8, RZ ;  /* 0x000000080d0d7227 */ /* 0x000fc800078e00ff */
[----:B------:R-:W-:Y:S02]  /*07c0*/  IMAD.MOV R13, RZ, RZ, -R13 ;  /* 0x000000ffff0d7224 */ /* 0x000fe400078e0a0d */
[----:B------:R-:W-:Y:S02]  /*07d0*/  IMAD R3, R12, R5, RZ ;  /* 0x000000050c037224 */ /* 0x000fe400078e02ff */
[----:B------:R-:W-:Y:S01]  /*07e0*/  IMAD R12, R17, R13, R8 ;  /* 0x0000000d110c7224 */ /* 0x000fe200078e0208 */
[----:B------:R-:W-:Y:S01]  /*07f0*/  IABS R8, R10 ;  /* 0x0000000a00087213 */ /* 0x000fe20000000000 */
[----:B------:R-:W-:-:S03]  /*0800*/  IMAD.HI.U32 R6, R7, R3, R6 ;  /* 0x0000000307067227 */ /* 0x000fc600078e0006 */
[----:B------:R-:W-:Y:S01]  /*0810*/  ISETP.GT.U32.AND P0, PT, R17, R12, PT ;  /* 0x0000000c1100720c */ /* 0x000fe20003f04070 */
[----:B------:R-:W-:-:S04]  /*0820*/  IMAD.MOV.U32 R7, RZ, RZ, R8 ;  /* 0x000000ffff077224 */ /* 0x000fc800078e0008 */
[----:B------:R-:W-:-:S04]  /*0830*/  IMAD.HI.U32 R3, R6, R7, RZ ;  /* 0x0000000706037227 */ /* 0x000fc800078e00ff */
[----:B------:R-:W-:-:S04]  /*0840*/  IMAD.HI.U32 R6, R6, R16, RZ ;  /* 0x0000001006067227 */ /* 0x000fc800078e00ff */
[----:B------:R-:W-:Y:S01]  /*0850*/  IMAD.MOV R8, RZ, RZ, -R3 ;  /* 0x000000ffff087224 */ /* 0x000fe200078e0a03 */
[----:B------:R-:W-:Y:S01]  /*0860*/  SHF.R.S32.HI R3, RZ, 0x2, R28 ;  /* 0x00000002ff037819 */ /* 0x000fe2000001141c */
[----:B------:R-:W-:Y:S02]  /*0870*/  IMAD.MOV R13, RZ, RZ, -R6 ;  /* 0x000000ffff0d7224 */ /* 0x000fe400078e0a06 */
[----:B------:R-:W-:Y:S01]  /*0880*/  IMAD R6, R5, R8, R7 ;  /* 0x0000000805067224 */ /* 0x000fe200078e0207 */
[----:B------:R-:W-:Y:S01]  /*0890*/  SGXT R3, R3, 0x1 ;  /* 0x000000010303781a */ /* 0x000fe20000000200 */
[----:B------:R-:W-:Y:S01]  /*08a0*/  @!P0 IMAD.IADD R12, R12, 0x1, -R17 ;  /* 0x000000010c0c8824 */ /* 0x000fe200078e0a11 */
[----:B------:R-:W-:Y:S01]  /*08b0*/  SHF.R.S32.HI R7, RZ, 0x1f, R4 ;  /* 0x0000001fff077819 */ /* 0x000fe20000011404 */
[C---:B------:R-:W-:Y:S01]  /*08c0*/  IMAD R16, R5.reuse, R13, R16 ;  /* 0x0000000d05107224 */ /* 0x040fe200078e0210 */
[----:B------:R-:W-:Y:S01]  /*08d0*/  ISETP.GT.U32.AND P2, PT, R5, R6, PT ;  /* 0x000000060500720c */ /* 0x000fe20003f44070 */
[----:B------:R-:W-:Y:S01]  /*08e0*/  IMAD.SHL.U32 R8, R28, 0x2, RZ ;  /* 0x000000021c087824 */ /* 0x000fe200078e00ff */
[----:B------:R-:W-:-:S02]  /*08f0*/  ISETP.GT.U32.AND P0, PT, R17, R12, PT ;  /* 0x0000000c1100720c */ /* 0x000fc40003f04070 */
[----:B------:R-:W-:Y:S02]  /*0900*/  LOP3.LUT R3, R3, 0x90, RZ, 0xc0, !PT ;  /* 0x0000009003037812 */ /* 0x000fe400078ec0ff */
[----:B------:R-:W-:Y:S02]  /*0910*/  ISETP.GT.U32.AND P3, PT, R5, R16, PT ;  /* 0x000000100500720c */ /* 0x000fe40003f64070 */
[----:B------:R-:W-:Y:S02]  /*0920*/  LOP3.LUT R20, R3, 0x10, R8, 0x78, !PT ;  /* 0x0000001003147812 */ /* 0x000fe400078e7808 */
[----:B------:R-:W-:Y:S02]  /*0930*/  SHF.R.U32.HI R3, RZ, 0x1, R28 ;  /* 0x00000001ff037819 */ /* 0x000fe4000001161c */
[----:B------:R-:W-:Y:S01]  /*0940*/  LEA.HI R4, R7, R4, RZ, 0x5 ;  /* 0x0000000407047211 */ /* 0x000fe200078f28ff */
[----:B------:R-:W-:Y:S01]  /*0950*/  @!P2 IMAD.IADD R6, R6, 0x1, -R5 ;  /* 0x000000010606a824 */ /* 0x000fe200078e0a05 */
[----:B------:R-:W-:Y:S01]  /*0960*/  LOP3.LUT R8, R3, R28, RZ, 0xfc, !PT ;  /* 0x0000001c03087212 */ /* 0x000fe200078efcff */
[----:B------:R-:W-:Y:S01]  /*0970*/  @!P0 IMAD.IADD R12, R12, 0x1, -R17 ;  /* 0x000000010c0c8824 */ /* 0x000fe200078e0a11 */
[----:B------:R-:W-:-:S02]  /*0980*/  ISETP.NE.AND P0, PT, R14, RZ, PT ;  /* 0x000000ff0e00720c */ /* 0x000fc40003f05270 */
[----:B------:R-:W-:Y:S01]  /*0990*/  ISETP.GT.U32.AND P2, PT, R5, R6, PT ;  /* 0x000000060500720c */ /* 0x000fe20003f44070 */
[----:B------:R-:W-:Y:S01]  /*09a0*/  IMAD.SHL.U32 R17, R8, 0x10, RZ ;  /* 0x0000001008117824 */ /* 0x000fe200078e00ff */
[----:B------:R-:W-:Y:S01]  /*09b0*/  SHF.R.S32.HI R7, RZ, 0x7, R28 ;  /* 0x00000007ff077819 */ /* 0x000fe2000001141c */
[----:B------:R-:W-:Y:S01]  /*09c0*/  @!P3 IMAD.IADD R16, R16, 0x1, -R5 ;  /* 0x000000011010b824 */ /* 0x000fe200078e0a05 */
[----:B------:R-:W-:Y:S02]  /*09d0*/  LOP3.LUT R13, R28, 0x3, RZ, 0xc0, !PT ;  /* 0x000000031c0d7812 */ /* 0x000fe400078ec0ff */
[----:B------:R-:W-:Y:S01]  /*09e0*/  LOP3.LUT R19, R17, 0x100, RZ, 0xc0, !PT ;  /* 0x0000010011137812 */ /* 0x000fe200078ec0ff */
[----:B------:R-:W-:Y:S01]  /*09f0*/  IMAD.MOV.U32 R17, RZ, RZ, R12 ;  /* 0x000000ffff117224 */ /* 0x000fe200078e000c */
[----:B------:R-:W-:Y:S02]  /*0a00*/  ISETP.GT.U32.AND P3, PT, R5, R16, PT ;  /* 0x000000100500720c */ /* 0x000fe40003f64070 */
[----:B------:R-:W-:Y:S01]  /*0a10*/  SGXT R7, R7, 0x1 ;  /* 0x000000010707781a */ /* 0x000fe20000000200 */
[----:B------:R-:W-:Y:S01]  /*0a20*/  @!P1 IMAD.MOV R17, RZ, RZ, -R17 ;  /* 0x000000ffff119224 */ /* 0x000fe200078e0a11 */
[----:B------:R-:W-:Y:S01]  /*0a30*/  ISETP.GE.AND P1, PT, R10, RZ, PT ;  /* 0x000000ff0a00720c */ /* 0x000fe20003f26270 */
[----:B------:R-:W-:Y:S01]  /*0a40*/  @!P2 IMAD.IADD R6, R6, 0x1, -R5 ;  /* 0x000000010606a824 */ /* 0x000fe200078e0a05 */
[----:B------:R-:W-:-:S02]  /*0a50*/  ISETP.GE.AND P2, PT, R9, RZ, PT ;  /* 0x000000ff0900720c */ /* 0x000fc40003f46270 */
[----:B------:R-:W-:Y:S01]  /*0a60*/  @!P0 LOP3.LUT R17, RZ, R14, RZ, 0x33, !PT ;  /* 0x0000000eff118212 */ /* 0x000fe200078e33ff */
[----:B0-----:R-:W-:Y:S01]  /*0a70*/  IMAD R14, R0, R33, RZ ;  /* 0x00000021000e7224 */ /* 0x001fe200078e02ff */
[----:B------:R-:W-:Y:S01]  /*0a80*/  ISETP.NE.AND P0, PT, R15, RZ, PT ;  /* 0x000000ff0f00720c */ /* 0x000fe20003f05270 */
[----:B------:R-:W-:Y:S01]  /*0a90*/  IMAD.SHL.U32 R33, R33, 0x20, RZ ;  /* 0x0000002021217824 */ /* 0x000fe200078e00ff */
[----:B------:R-:W-:Y:S01]  /*0aa0*/  LOP3.LUT R8, R18, 0x60, RZ, 0xc0, !PT ;  /* 0x0000006012087812 */ /* 0x000fe200078ec0ff */
[----:B------:R-:W-:Y:S01]  /*0ab0*/  @!P3 IMAD.IADD R16, R16, 0x1, -R5 ;  /* 0x000000011010b824 */ /* 0x000fe200078e0a05 */
[----:B------:R-:W-:Y:S01]  /*0ac0*/  LOP3.LUT R5, RZ, R15, RZ, 0x33, !PT ;  /* 0x0000000fff057212 */ /* 0x000fe200078e33ff */
[----:B------:R-:W-:Y:S01]  /*0ad0*/  IMAD R17, R17, UR5, RZ ;  /* 0x0000000511117c24 */ /* 0x000fe2000f8e02ff */
[----:B------:R-:W-:Y:S01]  /*0ae0*/  LOP3.LUT R27, R7, 0x90, RZ, 0xc0, !PT ;  /* 0x00000090071b7812 */ /* 0x000fe200078ec0ff */
[----:B------:R-:W-:Y:S01]  /*0af0*/  @!P1 IMAD.MOV R6, RZ, RZ, -R6 ;  /* 0x000000ffff069224 */ /* 0x000fe200078e0a06 */
[----:B------:R-:W-:Y:S01]  /*0b00*/  ULDC UR5, c[0x0][0x240] ;  /* 0x0000900000057ab9 */ /* 0x000fe20000000800 */
[----:B------:R-:W-:Y:S01]  /*0b10*/  @!P2 IMAD.MOV R16, RZ, RZ, -R16 ;  /* 0x000000ffff10a224 */ /* 0x000fe200078e0a10 */
[----:B------:R-:W-:Y:S01]  /*0b20*/  IADD3 R19, R19, UR4, R8 ;  /* 0x0000000413137c10 */ /* 0x000fe2000fffe008 */
[----:B------:R-:W-:Y:S01]  /*0b30*/  IMAD R18, R13, 0x88, RZ ;  /* 0x000000880d127824 */ /* 0x000fe200078e02ff */
[----:B------:R-:W-:-:S02]  /*0b40*/  SEL R41, R5, R6, !P0 ;  /* 0x0000000605297207 */ /* 0x000fc40004000000 */
[----:B------:R-:W-:Y:S02]  /*0b50*/  SEL R42, R5, R16, !P0 ;  /* 0x00000010052a7207 */ /* 0x000fe40004000000 */
[----:B------:R-:W-:Y:S01]  /*0b60*/  LOP3.LUT R5, R7, 0x88, RZ, 0xc0, !PT ;  /* 0x0000008807057812 */ /* 0x000fe200078ec0ff */
[----:B------:R-:W-:Y:S01]  /*0b70*/  IMAD R41, R41, UR5, RZ ;  /* 0x0000000529297c24 */ /* 0x000fe2000f8e02ff */
[--C-:B------:R-:W-:Y:S01]  /*0b80*/  SHF.R.U32.HI R13, RZ, 0x2, R28.reuse ;  /* 0x00000002ff0d7819 */ /* 0x100fe2000001161c */
[----:B------:R-:W-:Y:S01]  /*0b90*/  IMAD R42, R42, UR5, RZ ;  /* 0x000000052a2a7c24 */ /* 0x000fe2000f8e02ff */
[--C-:B------:R-:W-:Y:S01]  /*0ba0*/  LOP3.LUT R26, R5, 0x7f, R28.reuse, 0x78, !PT ;  /* 0x0000007f051a7812 */ /* 0x100fe200078e781c */
[----:B------:R-:W-:Y:S01]  /*0bb0*/  ULDC UR5, c[0x0][0x230] ;  /* 0x00008c0000057ab9 */ /* 0x000fe20000000800 */
[----:B------:R-:W-:Y:S02]  /*0bc0*/  LOP3.LUT R27, R27, 0x7f, R28, 0x78, !PT ;  /* 0x0000007f1b1b7812 */ /* 0x000fe400078e781c */
[----:B------:R-:W-:-:S02]  /*0bd0*/  IADD3 R15, P1, R17, UR10, RZ ;  /* 0x0000000a110f7c10 */ /* 0x000fc4000ff3e0ff */
[----:B------:R-:W-:Y:S02]  /*0be0*/  LEA.HI R28, R28, 0x18, RZ, 0x1b ;  /* 0x000000181c1c7811 */ /* 0x000fe400078fd8ff */
[----:B------:R-:W-:Y:S01]  /*0bf0*/  LOP3.LUT R12, R18, 0x17, R13, 0x78, !PT ;  /* 0x00000017120c7812 */ /* 0x000fe200078e780d */
[----:B------:R-:W-:Y:S01]  /*0c00*/  IMAD.IADD R13, R20, 0x1, R19 ;  /* 0x00000001140d7824 */ /* 0x000fe200078e0213 */
[----:B------:R-:W-:Y:S02]  /*0c10*/  IADD3 R44, P0, R14, UR8, RZ ;  /* 0x000000080e2c7c10 */ /* 0x000fe4000ff1e0ff */
[----:B------:R-:W-:Y:S02]  /*0c20*/  CS2R R18, SRZ ;  /* 0x0000000000127805 */ /* 0x000fe4000001ff00 */
[----:B------:R-:W-:Y:S02]  /*0c30*/  LEA.HI.X.SX32 R24, R17, UR11, 0x1, P1 ;  /* 0x0000000b11187c11 */ /* 0x000fe400088f0eff */
[----:B------:R-:W-:-:S02]  /*0c40*/  CS2R R16, SRZ ;  /* 0x0000000000107805 */ /* 0x000fc4000001ff00 */
[----:B------:R-:W-:Y:S01]  /*0c50*/  LEA.HI.X.SX32 R14, R14, UR9, 0x1, P0 ;  /* 0x000000090e0e7c11 */ /* 0x000fe200080f0eff */
[----:B------:R-:W-:Y:S01]  /*0c60*/  IMAD R34, R28, R21, RZ ;  /* 0x000000151c227224 */ /* 0x000fe200078e02ff */
[----:B------:R-:W-:Y:S02]  /*0c70*/  SHF.R.S32.HI R4, RZ, 0x5, R4 ;  /* 0x00000005ff047819 */ /* 0x000fe40000011404 */
[----:B------:R-:W-:Y:S02]  /*0c80*/  LOP3.LUT R7, R12, 0x8, RZ, 0x3c, !PT ;  /* 0x000000080c077812 */ /* 0x000fe400078e3cff */
[----:B------:R-:W-:Y:S02]  /*0c90*/  LOP3.LUT R6, R26, 0x10, RZ, 0x3c, !PT ;  /* 0x000000101a067812 */ /* 0x000fe400078e3cff */
[----:B------:R-:W-:Y:S02]  /*0ca0*/  SHF.R.S32.HI R5, RZ, 0x1f, R41 ;  /* 0x0000001fff057819 */ /* 0x000fe40000011429 */
[----:B------:R-:W-:-:S07]  /*0cb0*/  SHF.R.S32.HI R25, RZ, 0x1f, R42 ;  /* 0x0000001fff197819 */ /* 0x000fce000001142a */
.L_x_1:
[----:B------:R-:W-:Y:S02]  /*0cc0*/  ISETP.GE.AND P3, PT, R2, UR5, PT ;  /* 0x0000000502007c0c */ /* 0x000fe4000bf66270 */
[CC--:B------:R-:W-:Y:S02]  /*0cd0*/  IADD3 R36, P1, R38.reuse, R15.reuse, RZ ;  /* 0x0000000f26247210 */ /* 0x0c0fe40007f3e0ff */
[----:B------:R-:W-:Y:S02]  /*0ce0*/  PRMT R43, RZ, 0x7610, R43 ;  /* 0x00007610ff2b7816 */ /* 0x000fe4000000002b */
[----:B------:R-:W-:Y:S02]  /*0cf0*/  LEA.HI.X.SX32 R37, R38, R24, 0x1, P1 ;  /* 0x0000001826257211 */ /* 0x000fe400008f0eff */
[----:B------:R-:W-:Y:S02]  /*0d00*/  ISETP.GE.AND P0, PT, R32, UR5, PT ;  /* 0x0000000520007c0c */ /* 0x000fe4000bf06270 */
[----:B------:R-:W-:-:S02]  /*0d10*/  IADD3 R20, P2, R39, R15, RZ ;  /* 0x0000000f27147210 */ /* 0x000fc40007f5e0ff */
[----:B------:R-:W-:Y:S01]  /*0d20*/  ISETP.GE.AND P1, PT, R29, UR5, PT ;  /* 0x000000051d007c0c */ /* 0x000fe2000bf26270 */
[----:B------:R0:W2:Y:S01]  /*0d30*/  @!P3 LDG.E.U8 R43, desc[UR6][R36.64] ;  /* 0x00000006242bb981 */ /* 0x0000a2000c1e1100 */
[----:B------:R-:W-:Y:S02]  /*0d40*/  ISETP.GE.AND P3, PT, R28, UR5, PT ;  /* 0x000000051c007c0c */ /* 0x000fe4000bf66270 */
[----:B------:R-:W-:Y:S02]  /*0d50*/  LEA.HI.X.SX32 R21, R39, R24, 0x1, P2 ;  /* 0x0000001827157211 */ /* 0x000fe400010f0eff */
[-C--:B------:R-:W-:Y:S02]  /*0d60*/  IADD3 R22, P4, R40, R15.reuse, RZ ;  /* 0x0000000f28167210 */ /* 0x080fe40007f9e0ff */
[----:B------:R-:W-:Y:S02]  /*0d70*/  IADD3 R30, P2, R34, R15, RZ ;  /* 0x0000000f221e7210 */ /* 0x000fe40007f5e0ff */
[----:B------:R-:W-:-:S02]  /*0d80*/  PRMT R49, RZ, 0x7610, R49 ;  /* 0x00007610ff317816 */ /* 0x000fc40000000031 */
[----:B------:R-:W-:Y:S02]  /*0d90*/  PRMT R45, RZ, 0x7610, R45 ;  /* 0x00007610ff2d7816 */ /* 0x000fe4000000002d */
[----:B------:R-:W-:Y:S02]  /*0da0*/  PRMT R51, RZ, 0x7610, R51 ;  /* 0x00007610ff337816 */ /* 0x000fe40000000033 */
[-C--:B------:R-:W-:Y:S01]  /*0db0*/  LEA.HI.X.SX32 R23, R40, R24.reuse, 0x1, P4 ;  /* 0x0000001828177211 */ /* 0x080fe200020f0eff */
[----:B------:R-:W3:Y:S01]  /*0dc0*/  @!P0 LDG.E.U8 R49, desc[UR6][R20.64] ;  /* 0x0000000614318981 */ /* 0x000ee2000c1e1100 */
[----:B------:R-:W-:-:S03]  /*0dd0*/  LEA.HI.X.SX32 R31, R34, R24, 0x1, P2 ;  /* 0x00000018221f7211 */ /* 0x000fc600010f0eff */
[----:B------:R-:W4:Y:S04]  /*0de0*/  @!P1 LDG.E.U8 R45, desc[UR6][R22.64] ;  /* 0x00000006162d9981 */ /* 0x000f28000c1e1100 */
[----:B------:R-:W5:Y:S01]  /*0df0*/  @!P3 LDG.E.U8 R51, desc[UR6][R30.64] ;  /* 0x000000061e33b981 */ /* 0x000f62000c1e1100 */
[----:B------:R-:W-:Y:S01]  /*0e00*/  BAR.SYNC.DEFER_BLOCKING 0x0 ;  /* 0x0000000000007b1d */ /* 0x000fe20000010000 */
[----:B------:R-:W-:Y:S02]  /*0e10*/  ISETP.GE.AND P2, PT, R0, UR5, PT ;  /* 0x0000000500007c0c */ /* 0x000fe4000bf46270 */
[-C--:B------:R-:W-:Y:S02]  /*0e20*/  IADD3 R46, P1, R42, R44.reuse, RZ ;  /* 0x0000002c2a2e7210 */ /* 0x080fe40007f3e0ff */
[----:B0-----:R-:W-:-:S02]  /*0e30*/  IADD3 R36, P0, R41, R44, RZ ;  /* 0x0000002c29247210 */ /* 0x001fc40007f1e0ff */
[----:B------:R-:W-:Y:S01]  /*0e40*/  PRMT R54, RZ, 0x7610, R54 ;  /* 0x00007610ff367816 */ /* 0x000fe20000000036 */
[----:B------:R-:W-:Y:S01]  /*0e50*/  IMAD.X R47, R25, 0x1, R14, P1 ;  /* 0x00000001192f7824 */ /* 0x000fe200008e060e */
[----:B------:R-:W-:Y:S01]  /*0e60*/  PRMT R56, RZ, 0x7610, R56 ;  /* 0x00007610ff387816 */ /* 0x000fe20000000038 */
[----:B------:R-:W-:Y:S01]  /*0e70*/  IMAD.X R37, R5, 0x1, R14, P0 ;  /* 0x0000000105257824 */ /* 0x000fe200000e060e */
[----:B--2---:R-:W-:Y:S04]  /*0e80*/  STS.U8 [R26+UR4], R43 ;  /* 0x0000002b1a007988 */ /* 0x004fe80008000004 */
[----:B---3--:R-:W-:Y:S04]  /*0e90*/  STS.U8 [R26+UR4+0x200], R49 ;  /* 0x000200311a007988 */ /* 0x008fe80008000004 */
[----:B----4-:R-:W-:Y:S04]  /*0ea0*/  STS.U8 [R6+UR4+0x100], R45 ;  /* 0x0001002d06007988 */ /* 0x010fe80008000004 */
[----:B-----5:R-:W-:Y:S01]  /*0eb0*/  STS.U8 [R6+UR4+0x300], R51 ;  /* 0x0003003306007988 */ /* 0x020fe20008000004 */
[----:B------:R-:W-:Y:S06]  /*0ec0*/  BAR.SYNC.DEFER_BLOCKING 0x0 ;  /* 0x0000000000007b1d */ /* 0x000fec0000010000 */
[----:B------:R0:W2:Y:S04]  /*0ed0*/  @!P2 LDG.E.U8 R54, desc[UR6][R46.64] ;  /* 0x000000062e36a981 */ /* 0x0000a8000c1e1100 */
[----:B------:R-:W3:Y:S01]  /*0ee0*/  @!P2 LDG.E.U8 R56, desc[UR6][R36.64] ;  /* 0x000000062438a981 */ /* 0x000ee2000c1e1100 */
[----:B------:R-:W-:Y:S01]  /*0ef0*/  VIADD R4, R4, 0xffffffff ;  /* 0xffffffff04047836 */ /* 0x000fe20000000000 */
[----:B------:R-:W-:Y:S01]  /*0f00*/  IADD3 R44, P1, R33, R44, RZ ;  /* 0x0000002c212c7210 */ /* 0x000fe20007f3e0ff */
[----:B------:R-:W-:Y:S01]  /*0f10*/  UIADD3 UR5, UR5, -0x20, URZ ;  /* 0xffffffe005057890 */ /* 0x000fe2000fffe03f */
[----:B------:R-:W-:Y:S01]  /*0f20*/  LDS.U8 R20, [R12+UR4] ;  /* 0x000000040c147984 */ /* 0x000fe20008000000 */
[----:B------:R-:W-:-:S02]  /*0f30*/  IADD3 R15, P2, R35, R15, RZ ;  /* 0x0000000f230f7210 */ /* 0x000fc40007f5e0ff */
[----:B------:R-:W-:Y:S01]  /*0f40*/  ISETP.NE.U32.AND P0, PT, R4, RZ, PT ;  /* 0x000000ff0400720c */ /* 0x000fe20003f05070 */
[----:B------:R-:W1:Y:S01]  /*0f50*/  LDS.U8 R21, [R12+UR4+0x20] ;  /* 0x000020040c157984 */ /* 0x000e620008000000 */
[----:B------:R-:W-:Y:S02]  /*0f60*/  LEA.HI.X.SX32 R14, R33, R14, 0x1, P1 ;  /* 0x0000000e210e7211 */ /* 0x000fe400008f0eff */
[----:B------:R-:W-:Y:S01]  /*0f70*/  LEA.HI.X.SX32 R24, R35, R24, 0x1, P2 ;  /* 0x0000001823187211 */ /* 0x000fe200010f0eff */
[----:B------:R-:W-:Y:S04]  /*0f80*/  LDS.U8 R30, [R7+UR4] ;  /* 0x00000004071e7984 */ /* 0x000fe80008000000 */
[----:B------:R-:W4:Y:S04]  /*0f90*/  LDS.U8 R31, [R7+UR4+0x20] ;  /* 0x00002004071f7984 */ /* 0x000f280008000000 */
[----:B------:R-:W-:Y:S04]  /*0fa0*/  LDS.U8 R22, [R12+UR4+0x200] ;  /* 0x000200040c167984 */ /* 0x000fe80008000000 */
[----:B------:R-:W5:Y:S04]  /*0fb0*/  LDS.U8 R23, [R12+UR4+0x220] ;  /* 0x000220040c177984 */ /* 0x000f680008000000 */
[----:B------:R-:W-:Y:S04]  /*0fc0*/  LDS.U8 R49, [R12+UR4+0x40] ;  /* 0x000040040c317984 */ /* 0x000fe80008000000 */
[----:B------:R-:W-:Y:S04]  /*0fd0*/  LDS.U8 R52, [R12+UR4+0x60] ;  /* 0x000060040c347984 */ /* 0x000fe80008000000 */
[----:B------:R-:W-:Y:S04]  /*0fe0*/  LDS.U8 R43, [R7+UR4+0x40] ;  /* 0x00004004072b7984 */ /* 0x000fe80008000000 */
[----:B0-----:R-:W-:Y:S04]  /*0ff0*/  LDS.U8 R46, [R7+UR4+0x60] ;  /* 0x00006004072e7984 */ /* 0x001fe80008000000 */
[----:B------:R-:W-:Y:S01]  /*1000*/  LDS.U8 R45, [R12+UR4+0x240] ;  /* 0x000240040c2d7984 */ /* 0x000fe20008000000 */
[----:B-1----:R-:W-:-:S03]  /*1010*/  IMAD R51, R21, 0x100, R20 ;  /* 0x0000010015337824 */ /* 0x002fc600078e0214 */
[----:B------:R-:W-:Y:S04]  /*1020*/  LDS.U8 R48, [R12+UR4+0x260] ;  /* 0x000260040c307984 */ /* 0x000fe80008000000 */
[----:B------:R-:W-:Y:S01]  /*1030*/  LDS.U8 R20, [R7+UR4+0x200] ;  /* 0x0002000407147984 */ /* 0x000fe20008000000 */
[----:B----4-:R-:W-:-:S03]  /*1040*/  IMAD R53, R31, 0x100, R30 ;  /* 0x000001001f357824 */ /* 0x010fc600078e021e */
[----:B------:R-:W0:Y:S04]  /*1050*/  LDS.U8 R21, [R7+UR4+0x220] ;  /* 0x0002200407157984 */ /* 0x000e280008000000 */
[----:B------:R-:W-:Y:S01]  /*1060*/  LDS.U8 R47, [R7+UR4+0x240] ;  /* 0x00024004072f7984 */ /* 0x000fe20008000000 */
[----:B-----5:R-:W-:-:S03]  /*1070*/  IMAD R22, R23, 0x100, R22 ;  /* 0x0000010017167824 */ /* 0x020fc600078e0216 */
[----:B------:R-:W-:Y:S01]  /*1080*/  LDS.U8 R50, [R7+UR4+0x260] ;  /* 0x0002600407327984 */ /* 0x000fe20008000000 */
[----:B------:R-:W-:Y:S01]  /*1090*/  BAR.SYNC.DEFER_BLOCKING 0x0 ;  /* 0x0000000000007b1d */ /* 0x000fe20000010000 */
[----:B------:R-:W-:Y:S01]  /*10a0*/  F2FP.F16.E4M3.UNPACK_B R22, R22 ;  /* 0x00000016ff16723e */ /* 0x000fe200020006ff */
[----:B0-----:R-:W-:Y:S01]  /*10b0*/  IMAD R23, R21, 0x100, R20 ;  /* 0x0000010015177824 */ /* 0x001fe200078e0214 */
[----:B------:R-:W-:Y:S02]  /*10c0*/  F2FP.F16.E4M3.UNPACK_B R20, R51 ;  /* 0x00000033ff14723e */ /* 0x000fe400020006ff */
[----:B------:R-:W-:Y:S02]  /*10d0*/  F2FP.F16.E4M3.UNPACK_B R21, R53 ;  /* 0x00000035ff15723e */ /* 0x000fe400020006ff */
[----:B------:R-:W-:Y:S01]  /*10e0*/  F2FP.F16.E4M3.UNPACK_B R23, R23 ;  /* 0x00000017ff17723e */ /* 0x000fe200020006ff */
[----:B--2---:R-:W-:Y:S04]  /*10f0*/  STS.U8 [R27+UR4], R54 ;  /* 0x000000361b007988 */ /* 0x004fe80008000004 */
[----:B---3--:R-:W-:Y:S01]  /*1100*/  STS.U8 [R27+UR4+0x100], R56 ;  /* 0x000100381b007988 */ /* 0x008fe20008000004 */
[----:B------:R-:W-:Y:S06]  /*1110*/  BAR.SYNC.DEFER_BLOCKING 0x0 ;  /* 0x0000000000007b1d */ /* 0x000fec0000010000 */
[----:B------:R-:W0:Y:S02]  /*1120*/  LDSM.16.M88.2 R30, [R13] ;  /* 0x000000000d1e783b */ /* 0x000e240000000100 */
[----:B0-----:R-:W-:-:S02]  /*1130*/  F2FP.F16.E4M3.UNPACK_B R36, R30 ;  /* 0x0000001eff24723e */ /* 0x001fc400020006ff */
[-C--:B------:R-:W-:Y:S02]  /*1140*/  F2FP.F16.E4M3.UNPACK_B R37, R31.reuse ;  /* 0x0000001fff25723e */ /* 0x080fe400020006ff */
[----:B------:R-:W-:Y:S02]  /*1150*/  F2FP.F16.E4M3.UNPACK_B R30, R30.H1 ;  /* 0x0000001eff1e723e */ /* 0x000fe400030006ff */
[----:B------:R-:W-:-:S03]  /*1160*/  F2FP.F16.E4M3.UNPACK_B R31, R31.H1 ;  /* 0x0000001fff1f723e */ /* 0x000fc600030006ff */
[----:B------:R-:W-:Y:S07]  /*1170*/  HMMA.16816.F32 R16, R20, R36, R16 ;  /* 0x000000241410723c */ /* 0x000fee0000001810 */
[----:B------:R-:W-:Y:S02]  /*1180*/  IMAD R20, R52, 0x100, R49 ;  /* 0x0000010034147824 */ /* 0x000fe400078e0231 */
[----:B------:R-:W-:Y:S02]  /*1190*/  IMAD R21, R46, 0x100, R43 ;  /* 0x000001002e157824 */ /* 0x000fe400078e022b */
[----:B------:R-:W-:Y:S01]  /*11a0*/  IMAD R22, R48, 0x100, R45 ;  /* 0x0000010030167824 */ /* 0x000fe200078e022d */
[----:B------:R-:W-:Y:S01]  /*11b0*/  F2FP.F16.E4M3.UNPACK_B R20, R20 ;  /* 0x00000014ff14723e */ /* 0x000fe200020006ff */
[----:B------:R-:W-:Y:S01]  /*11c0*/  IMAD R23, R50, 0x100, R47 ;  /* 0x0000010032177824 */ /* 0x000fe200078e022f */
[----:B------:R-:W-:-:S02]  /*11d0*/  F2FP.F16.E4M3.UNPACK_B R21, R21 ;  /* 0x00000015ff15723e */ /* 0x000fc400020006ff */
[----:B------:R-:W-:Y:S02]  /*11e0*/  F2FP.F16.E4M3.UNPACK_B R22, R22 ;  /* 0x00000016ff16723e */ /* 0x000fe400020006ff */
[----:B------:R-:W-:-:S07]  /*11f0*/  F2FP.F16.E4M3.UNPACK_B R23, R23 ;  /* 0x00000017ff17723e */ /* 0x000fce00020006ff */
[----:B------:R-:W-:Y:S01]  /*1200*/  HMMA.16816.F32 R16, R20, R30, R16 ;  /* 0x0000001e1410723c */ /* 0x000fe20000001810 */
[----:B------:R-:W-:-:S08]  /*1210*/  NOP ;  /* 0x0000000000007918 */ /* 0x000fd00000000000 */
[----:B------:R-:W-:-:S15]  /*1220*/  @P0 BRA `(.L_x_1) ;  /* 0xfffffff800a40947 */ /* 0x000fde000383ffff */
.L_x_0:
[----:B------:R-:W0:Y:S01]  /*1230*/  S2R R13, SR_TID.X ;  /* 0x00000000000d7919 */ /* 0x000e220000002100 */
[----:B------:R-:W1:Y:S01]  /*1240*/  S2UR UR5, SR_CgaCtaId ;  /* 0x00000000000579c3 */ /* 0x000e620000008800 */
[----:B------:R-:W-:Y:S01]  /*1250*/  UMOV UR4, 0x400 ;  /* 0x0000040000047882 */ /* 0x000fe20000000000 */
[----:B------:R-:W-:-:S06]  /*1260*/  F2FP.SATFINITE.E4M3.F32.PACK_AB_MERGE_C R16, R17, R16, RZ ;  /* 0x000000101110723e */ /* 0x000fcc00048070ff */
[----:B------:R-:W-:Y:S01]  /*1270*/  BAR.SYNC.DEFER_BLOCKING 0x0 ;  /* 0x0000000000007b1d */ /* 0x000fe20000010000 */
[----:B------:R-:W-:-:S05]  /*1280*/  F2FP.SATFINITE.E4M3.F32.PACK_AB_MERGE_C R18, R19, R18, RZ ;  /* 0x000000121312723e */ /* 0x000fca00048070ff */
[----:B------:R-:W-:Y:S02]  /*1290*/  ULDC.64 UR8, c[0x0][0x228] ;  /* 0x00008a0000087ab9 */ /* 0x000fe40000000a00 */
[----:B------:R-:W-:Y:S01]  /*12a0*/  ISETP.GE.AND P0, PT, R11, UR8, PT ;  /* 0x000000080b007c0c */ /* 0x000fe2000bf06270 */
[----:B------:R-:W-:-:S03]  /*12b0*/  ULDC UR8, c[0x0][0x248] ;  /* 0x0000920000087ab9 */ /* 0x000fc60000000800 */
[----:B------:R-:W-:Y:S02]  /*12c0*/  ISETP.LT.AND P1, PT, R9, UR9, !P0 ;  /* 0x0000000909007c0c */ /* 0x000fe4000c721270 */
[C---:B------:R-:W-:Y:S01]  /*12d0*/  ISETP.LT.AND P0, PT, R10.reuse, UR9, !P0 ;  /* 0x000000090a007c0c */ /* 0x040fe2000c701270 */
[----:B------:R-:W-:Y:S01]  /*12e0*/  IMAD R10, R10, UR8, RZ ;  /* 0x000000080a0a7c24 */ /* 0x000fe2000f8e02ff */
[----:B-1----:R-:W-:Y:S01]  /*12f0*/  ULEA UR4, UR5, UR4, 0x18 ;  /* 0x0000000405047291 */ /* 0x002fe2000f8ec03f */
[----:B0-----:R-:W-:Y:S01]  /*1300*/  IMAD.SHL.U32 R2, R13, 0x10, RZ ;  /* 0x000000100d027824 */ /* 0x001fe200078e00ff */
[--C-:B------:R-:W-:Y:S02]  /*1310*/  SHF.R.S32.HI R4, RZ, 0x6, R13.reuse ;  /* 0x00000006ff047819 */ /* 0x100fe4000001140d */
[----:B------:R-:W-:Y:S02]  /*1320*/  LOP3.LUT R5, R8, 0x1c, R13, 0xf8, !PT ;  /* 0x0000001c08057812 */ /* 0x000fe400078ef80d */
[----:B------:R-:W-:-:S02]  /*1330*/  LOP3.LUT R7, R2, 0x180, RZ, 0xc0, !PT ;  /* 0x0000018002077812 */ /* 0x000fc400078ec0ff */
[----:B------:R-:W-:Y:S02]  /*1340*/  SGXT R4, R4, 0x1 ;  /* 0x000000010404781a */ /* 0x000fe40000000200 */
[----:B------:R-:W-:Y:S01]  /*1350*/  LOP3.LUT R2, R13, 0x20, RZ, 0xc0, !PT ;  /* 0x000000200d027812 */ /* 0x000fe200078ec0ff */
[----:B------:R-:W-:Y:S01]  /*1360*/  IMAD R0, R0, 0x4, R7 ;  /* 0x0000000400007824 */ /* 0x000fe200078e0207 */
[----:B------:R-:W-:Y:S02]  /*1370*/  LOP3.LUT R5, R5, 0x140, R4, 0x78, !PT ;  /* 0x0000014005057812 */ /* 0x000fe400078e7804 */
[----:B------:R-:W-:Y:S02]  /*1380*/  SHF.R.U32.HI R2, RZ, 0x4, R2 ;  /* 0x00000004ff027819 */ /* 0x000fe40000011602 */
[----:B------:R-:W-:Y:S02]  /*1390*/  SHF.R.U32.HI R13, RZ, 0x5, R13 ;  /* 0x00000005ff0d7819 */ /* 0x000fe4000001160d */
[----:B------:R-:W-:-:S02]  /*13a0*/  LOP3.LUT R5, R5, R2, RZ, 0xfc, !PT ;  /* 0x0000000205057212 */ /* 0x000fc400078efcff */
[----:B------:R-:W-:Y:S02]  /*13b0*/  LOP3.LUT R3, R0, 0x60, R3, 0x78, !PT ;  /* 0x0000006000037812 */ /* 0x000fe400078e7803 */
[----:B------:R-:W-:Y:S01]  /*13c0*/  LOP3.LUT R7, R5, 0x20, RZ, 0x3c, !PT ;  /* 0x0000002005077812 */ /* 0x000fe200078e3cff */
[----:B------:R0:W-:Y:S01]  /*13d0*/  STS.U16 [R5+UR4], R16 ;  /* 0x0000001005007988 */ /* 0x0001e20008000404 */
[----:B------:R-:W-:-:S03]  /*13e0*/  SGXT.U32 R0, R13, 0x1 ;  /* 0x000000010d00781a */ /* 0x000fc60000000000 */
[----:B------:R-:W-:Y:S01]  /*13f0*/  STS.U16 [R7+UR4+0x80], R18 ;  /* 0x0000801207007988 */ /* 0x000fe20008000404 */
[----:B------:R-:W-:Y:S01]  /*1400*/  IADD3 R4, R3, UR4, R0 ;  /* 0x0000000403047c10 */ /* 0x000fe2000fffe000 */
[----:B------:R-:W-:Y:S01]  /*1410*/  ULDC UR4, c[0x0][0x244] ;  /* 0x0000910000047ab9 */ /* 0x000fe20000000800 */
[----:B------:R-:W-:Y:S01]  /*1420*/  IMAD R3, R9, UR8, RZ ;  /* 0x0000000809037c24 */ /* 0x000fe2000f8e02ff */
[----:B------:R-:W-:Y:S01]  /*1430*/  BAR.SYNC.DEFER_BLOCKING 0x0 ;  /* 0x0000000000007b1d */ /* 0x000fe20000010000 */
[----:B------:R-:W-:-:S05]  /*1440*/  IMAD R0, R11, UR4, RZ ;  /* 0x000000040b007c24 */ /* 0x000fca000f8e02ff */
[----:B------:R-:W-:Y:S02]  /*1450*/  ULDC.64 UR4, c[0x0][0x220] ;  /* 0x0000880000047ab9 */ /* 0x000fe40000000a00 */
[----:B0-----:R-:W-:-:S04]  /*1460*/  IADD3 R5, P2, R0, UR4, RZ ;  /* 0x0000000400057c10 */ /* 0x001fc8000ff5e0ff */
[----:B------:R-:W-:Y:S02]  /*1470*/  LEA.HI.X.SX32 R0, R0, UR5, 0x1, P2 ;  /* 0x0000000500007c11 */ /* 0x000fe400090f0eff */
[----:B------:R-:W-:-:S04]  /*1480*/  IADD3 R2, P2, R3, R5, RZ ;  /* 0x0000000503027210 */ /* 0x000fc80007f5e0ff */
[----:B------:R-:W-:Y:S01]  /*1490*/  LEA.HI.X.SX32 R3, R3, R0, 0x1, P2 ;  /* 0x0000000003037211 */ /* 0x000fe200010f0eff */
[----:B------:R-:W0:Y:S04]  /*14a0*/  LDS.U8 R13, [R4] ;  /* 0x00000000040d7984 */ /* 0x000e280000000000 */
[----:B0-----:R0:W-:Y:S01]  /*14b0*/  @P1 STG.E.U8 desc[UR6][R2.64], R13 ;  /* 0x0000000d02001986 */ /* 0x0011e2000c101106 */
[----:B------:R-:W-:Y:S05]  /*14c0*/  @!P0 EXIT ;  /* 0x000000000000894d */ /* 0x000fea0003800000 */
[----:B------:R-:W1:Y:S01]  /*14d0*/  LDS.U8 R7, [R4+0x2] ;  /* 0x0000020004077984 */ /* 0x000e620000000000 */
[----:B0-----:R-:W-:-:S04]  /*14e0*/  IADD3 R2, P0, R10, R5, RZ ;  /* 0x000000050a027210 */ /* 0x001fc80007f1e0ff */
[----:B------:R-:W-:-:S05]  /*14f0*/  LEA.HI.X.SX32 R3, R10, R0, 0x1, P0 ;  /* 0x000000000a037211 */ /* 0x000fca00000f0eff */
[----:B-1----:R-:W-:Y:S01]  /*1500*/  STG.E.U8 desc[UR6][R2.64], R7 ;  /* 0x0000000702007986 */ /* 0x002fe2000c101106 */
[----:B------:R-:W-:Y:S05]  /*1510*/  EXIT ;  /* 0x000000000000794d */ /* 0x000fea0003800000 */
.L_x_2:
[----:B------:R-:W-:-:S00]  /*1520*/  BRA `(.L_x_2) ;  /* 0xfffffffc00fc7947 */ /* 0x000fc0000383ffff */
[----:B------:R-:W-:-:S00]  /*1530*/  NOP ;  /* 0x0000000000007918 */ /* 0x000fc00000000000 */
        /* <DEDUP_REMOVED lines=12> */
.L_x_3:


//--------------------- .nv.shared.matmul_kernel  --------------------------
	.section	.nv.shared.matmul_kernel,"aw",@nobits
	.sectionflags	@""
	.align	16
	.zero		1024


//--------------------- .nv.shared.reserved.0     --------------------------
	.section	.nv.shared.reserved.0,"aw",@nobits
	.weak		__nv_reservedSMEM_offset_0_alias
	.size		__nv_reservedSMEM_offset_0_alias, 0, 0
	.other		__nv_reservedSMEM_offset_0_alias,@"STO_CUDA_RESERVED_SHARED STV_DEFAULT"
__nv_reservedSMEM_offset_0_alias:
	.zero		0


//--------------------- .nv.constant0.matmul_kernel --------------------------
	.section	.nv.constant0.matmul_kernel,"a",@progbits
	.sectionflags	@""
	.align	4
.nv.constant0.matmul_kernel:
	.zero		608


//--------------------- SYMBOLS --------------------------

	.type		.nv.reservedSmem.offset0,@object
	.size		.nv.reservedSmem.offset0,0x4
